//
// Generated by NVIDIA NVVM Compiler
//
// Compiler Build ID: CL-36424714
// Cuda compilation tools, release 13.0, V13.0.88
// Based on NVVM 20.0.0
//

.version 9.0
.target sm_100
.address_size 64

	// .globl	_Z20multiplyBlocksKernelPdS_S_ii
.extern .func  (.param .b32 func_retval0) vprintf
(
	.param .b64 vprintf_param_0,
	.param .b64 vprintf_param_1
)
;
.global .align 1 .b8 $str[36] = {77, 97, 116, 114, 105, 120, 32, 105, 115, 32, 115, 105, 110, 103, 117, 108, 97, 114, 44, 32, 99, 97, 110, 110, 111, 116, 32, 105, 110, 118, 101, 114, 116, 33, 10};

.visible .entry _Z20multiplyBlocksKernelPdS_S_ii(
	.param .u64 .ptr .align 1 _Z20multiplyBlocksKernelPdS_S_ii_param_0,
	.param .u64 .ptr .align 1 _Z20multiplyBlocksKernelPdS_S_ii_param_1,
	.param .u64 .ptr .align 1 _Z20multiplyBlocksKernelPdS_S_ii_param_2,
	.param .u32 _Z20multiplyBlocksKernelPdS_S_ii_param_3,
	.param .u32 _Z20multiplyBlocksKernelPdS_S_ii_param_4
)
{
	.reg .pred 	%p<4>;
	.reg .b32 	%r<11>;
	.reg .b64 	%rd<11>;
	.reg .b64 	%fd<4>;

	ld.param.u64 	%rd4, [_Z20multiplyBlocksKernelPdS_S_ii_param_0];
	ld.param.u64 	%rd5, [_Z20multiplyBlocksKernelPdS_S_ii_param_1];
	ld.param.u64 	%rd6, [_Z20multiplyBlocksKernelPdS_S_ii_param_2];
	ld.param.u32 	%r7, [_Z20multiplyBlocksKernelPdS_S_ii_param_3];
	ld.param.u32 	%r8, [_Z20multiplyBlocksKernelPdS_S_ii_param_4];
	mov.u32 	%r1, %ctaid.x;
	setp.ge.s32 	%p1, %r1, %r8;
	@%p1 bra 	$L__BB0_4;
	mov.u32 	%r10, %tid.x;
	setp.ge.s32 	%p2, %r10, %r7;
	@%p2 bra 	$L__BB0_4;
	mov.u32 	%r3, %ntid.x;
	cvta.to.global.u64 	%rd1, %rd4;
	cvta.to.global.u64 	%rd2, %rd5;
	cvta.to.global.u64 	%rd3, %rd6;
	mul.lo.s32 	%r4, %r7, %r1;
$L__BB0_3:
	add.s32 	%r9, %r10, %r4;
	mul.wide.s32 	%rd7, %r9, 8;
	add.s64 	%rd8, %rd1, %rd7;
	ld.global.f64 	%fd1, [%rd8];
	add.s64 	%rd9, %rd2, %rd7;
	ld.global.f64 	%fd2, [%rd9];
	mul.f64 	%fd3, %fd1, %fd2;
	add.s64 	%rd10, %rd3, %rd7;
	st.global.f64 	[%rd10], %fd3;
	add.s32 	%r10, %r10, %r3;
	setp.lt.s32 	%p3, %r10, %r7;
	@%p3 bra 	$L__BB0_3;
$L__BB0_4:
	ret;

}
	// .globl	_Z18invertBlocksKernelPdS_ii
.visible .entry _Z18invertBlocksKernelPdS_ii(
	.param .u64 .ptr .align 1 _Z18invertBlocksKernelPdS_ii_param_0,
	.param .u64 .ptr .align 1 _Z18invertBlocksKernelPdS_ii_param_1,
	.param .u32 _Z18invertBlocksKernelPdS_ii_param_2,
	.param .u32 _Z18invertBlocksKernelPdS_ii_param_3
)
{
	.reg .pred 	%p<5>;
	.reg .b32 	%r<13>;
	.reg .b64 	%rd<11>;
	.reg .b64 	%fd<3>;

	ld.param.u64 	%rd3, [_Z18invertBlocksKernelPdS_ii_param_0];
	ld.param.u64 	%rd4, [_Z18invertBlocksKernelPdS_ii_param_1];
	ld.param.u32 	%r8, [_Z18invertBlocksKernelPdS_ii_param_2];
	ld.param.u32 	%r9, [_Z18invertBlocksKernelPdS_ii_param_3];
	mov.u32 	%r1, %ctaid.x;
	setp.ge.s32 	%p1, %r1, %r9;
	@%p1 bra 	$L__BB1_6;
	mov.u32 	%r12, %tid.x;
	setp.ge.s32 	%p2, %r12, %r8;
	@%p2 bra 	$L__BB1_6;
	mov.u32 	%r3, %ntid.x;
	cvta.to.global.u64 	%rd1, %rd3;
	cvta.to.global.u64 	%rd2, %rd4;
	mul.lo.s32 	%r4, %r8, %r1;
$L__BB1_3:
	add.s32 	%r6, %r12, %r4;
	mul.wide.s32 	%rd5, %r6, 8;
	add.s64 	%rd6, %rd1, %rd5;
	ld.global.f64 	%fd1, [%rd6];
	setp.neu.f64 	%p3, %fd1, 0d0000000000000000;
	@%p3 bra 	$L__BB1_5;
	mov.u64 	%rd9, $str;
	cvta.global.u64 	%rd10, %rd9;
	{ // callseq 0, 0
	.param .b64 param0;
	st.param.b64 	[param0], %rd10;
	.param .b64 param1;
	st.param.b64 	[param1], 0;
	.param .b32 retval0;
	call.uni (retval0), 
	vprintf, 
	(
	param0, 
	param1
	);
	ld.param.b32 	%r10, [retval0];
	} // callseq 0
	bra.uni 	$L__BB1_6;
$L__BB1_5:
	rcp.rn.f64 	%fd2, %fd1;
	add.s64 	%rd8, %rd2, %rd5;
	st.global.f64 	[%rd8], %fd2;
	add.s32 	%r12, %r12, %r3;
	setp.lt.s32 	%p4, %r12, %r8;
	@%p4 bra 	$L__BB1_3;
$L__BB1_6:
	ret;

}


// ===== COMPILED SASS (sm_100) =====

	.target	sm_100

	.elftype	@"ET_EXEC"


//--------------------- .note.nv.tkinfo           --------------------------
	.section	.note.nv.tkinfo,"",@"SHT_NOTE"
	.sectionflags	@"SHF_NOTE_NV_TKINFO"
	.tkinfo
        /*0018*/ 	.word	0x00000002
        /*0030*/ 	.string	""
        /*0030*/ 	.string	"ptxas"
        /*0030*/ 	.string	"Cuda compilation tools, release 13.0, V13.0.88"
        /*0030*/ 	.string	"Build cuda_13.0.r13.0/compiler.36424714_0"
        /*0030*/ 	.string	"-arch sm_100 -m 64 "



//--------------------- .note.nv.cuinfo           --------------------------
	.section	.note.nv.cuinfo,"",@"SHT_NOTE"
	.sectionflags	@"SHF_NOTE_NV_CUINFO"
        /*0018*/ 	.short	0x0002
        /*001a*/ 	.short	0x0064
        /*001c*/ 	.short	0x0082
	.zero		2


//--------------------- .nv.info                  --------------------------
	.section	.nv.info,"",@"SHT_CUDA_INFO"
	.align	4


	//----- nvinfo : EIATTR_REGCOUNT
	.align		4
        /*0000*/ 	.byte	0x04, 0x2f
        /*0002*/ 	.short	(.L_2 - .L_1)
	.align		4
.L_1:
        /*0004*/ 	.word	index@(_Z20multiplyBlocksKernelPdS_S_ii)
        /*0008*/ 	.word	0x00000014


	//----- nvinfo : EIATTR_FRAME_SIZE
	.align		4
.L_2:
        /*000c*/ 	.byte	0x04, 0x11
        /*000e*/ 	.short	(.L_4 - .L_3)
	.align		4
.L_3:
        /*0010*/ 	.word	index@(_Z20multiplyBlocksKernelPdS_S_ii)
        /*0014*/ 	.word	0x00000000


	//----- nvinfo : EIATTR_REGCOUNT
	.align		4
.L_4:
        /*0018*/ 	.byte	0x04, 0x2f
        /*001a*/ 	.short	(.L_6 - .L_5)
	.align		4
.L_5:
        /*001c*/ 	.word	index@(_Z18invertBlocksKernelPdS_ii)
        /*0020*/ 	.word	0x00000018


	//----- nvinfo : EIATTR_FRAME_SIZE
	.align		4
.L_6:
        /*0024*/ 	.byte	0x04, 0x11
        /*0026*/ 	.short	(.L_8 - .L_7)
	.align		4
.L_7:
        /*0028*/ 	.word	index@($__internal_0_$__cuda_sm20_dblrcp_rn_slowpath_v3)
        /*002c*/ 	.word	0x00000000


	//----- nvinfo : EIATTR_FRAME_SIZE
	.align		4
.L_8:
        /*0030*/ 	.byte	0x04, 0x11
        /*0032*/ 	.short	(.L_10 - .L_9)
	.align		4
.L_9:
        /*0034*/ 	.word	index@(_Z18invertBlocksKernelPdS_ii)
        /*0038*/ 	.word	0x00000000


	//----- nvinfo : EIATTR_MIN_STACK_SIZE
	.align		4
.L_10:
        /*003c*/ 	.byte	0x04, 0x12
        /*003e*/ 	.short	(.L_12 - .L_11)
	.align		4
.L_11:
        /*0040*/ 	.word	index@(_Z18invertBlocksKernelPdS_ii)
        /*0044*/ 	.word	0x00000000


	//----- nvinfo : EIATTR_MIN_STACK_SIZE
	.align		4
.L_12:
        /*0048*/ 	.byte	0x04, 0x12
        /*004a*/ 	.short	(.L_14 - .L_13)
	.align		4
.L_13:
        /*004c*/ 	.word	index@(_Z20multiplyBlocksKernelPdS_S_ii)
        /*0050*/ 	.word	0x00000000
.L_14:


//--------------------- .nv.compat                --------------------------
	.section	.nv.compat,"",@"SHT_CUDA_COMPAT_INFO"
	.align	4
        /*0000*/ 	.byte	0x02, 0x09, 0x00, 0x00, 0x02, 0x02, 0x01, 0x00, 0x02, 0x05, 0x05, 0x00, 0x03, 0x07, 0x01, 0x01
        /*0010*/ 	.byte	0x02, 0x03, 0x00, 0x00, 0x02, 0x06, 0x01, 0x00, 0x04, 0x0b, 0x08, 0x00, 0x01, 0x00, 0x00, 0x00
        /*0020*/ 	.byte	0x00, 0x00, 0x00, 0x00


//--------------------- .nv.info._Z18invertBlocksKernelPdS_ii --------------------------
	.section	.nv.info._Z18invertBlocksKernelPdS_ii,"",@"SHT_CUDA_INFO"
	.sectionflags	@""
	.align	4


	//----- nvinfo : EIATTR_CUDA_API_VERSION
	.align		4
        /*0000*/ 	.byte	0x04, 0x37
        /*0002*/ 	.short	(.L_16 - .L_15)
.L_15:
        /*0004*/ 	.word	0x00000082


	//----- nvinfo : EIATTR_KPARAM_INFO
	.align		4
.L_16:
        /*0008*/ 	.byte	0x04, 0x17
        /*000a*/ 	.short	(.L_18 - .L_17)
.L_17:
        /*000c*/ 	.word	0x00000000
        /*0010*/ 	.short	0x0003
        /*0012*/ 	.short	0x0014
        /*0014*/ 	.byte	0x00, 0xf0, 0x11, 0x00


	//----- nvinfo : EIATTR_KPARAM_INFO
	.align		4
.L_18:
        /*0018*/ 	.byte	0x04, 0x17
        /*001a*/ 	.short	(.L_20 - .L_19)
.L_19:
        /*001c*/ 	.word	0x00000000
        /*0020*/ 	.short	0x0002
        /*0022*/ 	.short	0x0010
        /*0024*/ 	.byte	0x00, 0xf0, 0x11, 0x00


	//----- nvinfo : EIATTR_KPARAM_INFO
	.align		4
.L_20:
        /*0028*/ 	.byte	0x04, 0x17
        /*002a*/ 	.short	(.L_22 - .L_21)
.L_21:
        /*002c*/ 	.word	0x00000000
        /*0030*/ 	.short	0x0001
        /*0032*/ 	.short	0x0008
        /*0034*/ 	.byte	0x00, 0xf5, 0x21, 0x00


	//----- nvinfo : EIATTR_KPARAM_INFO
	.align		4
.L_22:
        /*0038*/ 	.byte	0x04, 0x17
        /*003a*/ 	.short	(.L_24 - .L_23)
.L_23:
        /*003c*/ 	.word	0x00000000
        /*0040*/ 	.short	0x0000
        /*0042*/ 	.short	0x0000
        /*0044*/ 	.byte	0x00, 0xf5, 0x21, 0x00


	//----- nvinfo : EIATTR_SPARSE_MMA_MASK
	.align		4
.L_24:
        /*0048*/ 	.byte	0x03, 0x50
        /*004a*/ 	.short	0x0000


	//----- nvinfo : EIATTR_MAXREG_COUNT
	.align		4
        /*004c*/ 	.byte	0x03, 0x1b
        /*004e*/ 	.short	0x00ff


	//----- nvinfo : EIATTR_EXTERNS
	.align		4
        /*0050*/ 	.byte	0x04, 0x0f
        /*0052*/ 	.short	(.L_26 - .L_25)


	//   ....[0]....
	.align		4
.L_25:
        /*0054*/ 	.word	index@(vprintf)


	//----- nvinfo : EIATTR_MERCURY_ISA_VERSION
	.align		4
.L_26:
        /*0058*/ 	.byte	0x03, 0x5f
        /*005a*/ 	.short	0x0101


	//----- nvinfo : EIATTR_VRC_CTA_INIT_COUNT
	.align		4
        /*005c*/ 	.byte	0x02, 0x4a
	.zero		1
	.zero		1


	//----- nvinfo : EIATTR_SYSCALL_OFFSETS
	.align		4
        /*0060*/ 	.byte	0x04, 0x46
        /*0062*/ 	.short	(.L_28 - .L_27)


	//   ....[0]....
.L_27:
        /*0064*/ 	.word	0x00000320


	//----- nvinfo : EIATTR_EXIT_INSTR_OFFSETS
	.align		4
.L_28:
        /*0068*/ 	.byte	0x04, 0x1c
        /*006a*/ 	.short	(.L_30 - .L_29)


	//   ....[0]....
.L_29:
        /*006c*/ 	.word	0x00000040


	//   ....[1]....
        /*0070*/ 	.word	0x00000080


	//   ....[2]....
        /*0074*/ 	.word	0x00000290


	//   ....[3]....
        /*0078*/ 	.word	0x00000330


	//----- nvinfo : EIATTR_CRS_STACK_SIZE
	.align		4
.L_30:
        /*007c*/ 	.byte	0x04, 0x1e
        /*007e*/ 	.short	(.L_32 - .L_31)
.L_31:
        /*0080*/ 	.word	0x00000000


	//----- nvinfo : EIATTR_CBANK_PARAM_SIZE
	.align		4
.L_32:
        /*0084*/ 	.byte	0x03, 0x19
        /*0086*/ 	.short	0x0018


	//----- nvinfo : EIATTR_PARAM_CBANK
	.align		4
        /*0088*/ 	.byte	0x04, 0x0a
        /*008a*/ 	.short	(.L_34 - .L_33)
	.align		4
.L_33:
        /*008c*/ 	.word	index@(.nv.constant0._Z18invertBlocksKernelPdS_ii)
        /*0090*/ 	.short	0x0380
        /*0092*/ 	.short	0x0018


	//----- nvinfo : EIATTR_SW_WAR
	.align		4
.L_34:
        /*0094*/ 	.byte	0x04, 0x36
        /*0096*/ 	.short	(.L_36 - .L_35)
.L_35:
        /*0098*/ 	.word	0x00000008
.L_36:


//--------------------- .nv.info._Z20multiplyBlocksKernelPdS_S_ii --------------------------
	.section	.nv.info._Z20multiplyBlocksKernelPdS_S_ii,"",@"SHT_CUDA_INFO"
	.sectionflags	@""
	.align	4


	//----- nvinfo : EIATTR_CUDA_API_VERSION
	.align		4
        /*0000*/ 	.byte	0x04, 0x37
        /*0002*/ 	.short	(.L_38 - .L_37)
.L_37:
        /*0004*/ 	.word	0x00000082


	//----- nvinfo : EIATTR_KPARAM_INFO
	.align		4
.L_38:
        /*0008*/ 	.byte	0x04, 0x17
        /*000a*/ 	.short	(.L_40 - .L_39)
.L_39:
        /*000c*/ 	.word	0x00000000
        /*0010*/ 	.short	0x0004
        /*0012*/ 	.short	0x001c
        /*0014*/ 	.byte	0x00, 0xf0, 0x11, 0x00


	//----- nvinfo : EIATTR_KPARAM_INFO
	.align		4
.L_40:
        /*0018*/ 	.byte	0x04, 0x17
        /*001a*/ 	.short	(.L_42 - .L_41)
.L_41:
        /*001c*/ 	.word	0x00000000
        /*0020*/ 	.short	0x0003
        /*0022*/ 	.short	0x0018
        /*0024*/ 	.byte	0x00, 0xf0, 0x11, 0x00


	//----- nvinfo : EIATTR_KPARAM_INFO
	.align		4
.L_42:
        /*0028*/ 	.byte	0x04, 0x17
        /*002a*/ 	.short	(.L_44 - .L_43)
.L_43:
        /*002c*/ 	.word	0x00000000
        /*0030*/ 	.short	0x0002
        /*0032*/ 	.short	0x0010
        /*0034*/ 	.byte	0x00, 0xf5, 0x21, 0x00


	//----- nvinfo : EIATTR_KPARAM_INFO
	.align		4
.L_44:
        /*0038*/ 	.byte	0x04, 0x17
        /*003a*/ 	.short	(.L_46 - .L_45)
.L_45:
        /*003c*/ 	.word	0x00000000
        /*0040*/ 	.short	0x0001
        /*0042*/ 	.short	0x0008
        /*0044*/ 	.byte	0x00, 0xf5, 0x21, 0x00


	//----- nvinfo : EIATTR_KPARAM_INFO
	.align		4
.L_46:
        /*0048*/ 	.byte	0x04, 0x17
        /*004a*/ 	.short	(.L_48 - .L_47)
.L_47:
        /*004c*/ 	.word	0x00000000
        /*0050*/ 	.short	0x0000
        /*0052*/ 	.short	0x0000
        /*0054*/ 	.byte	0x00, 0xf5, 0x21, 0x00


	//----- nvinfo : EIATTR_SPARSE_MMA_MASK
	.align		4
.L_48:
        /*0058*/ 	.byte	0x03, 0x50
        /*005a*/ 	.short	0x0000


	//----- nvinfo : EIATTR_MAXREG_COUNT
	.align		4
        /*005c*/ 	.byte	0x03, 0x1b
        /*005e*/ 	.short	0x00ff


	//----- nvinfo : EIATTR_MERCURY_ISA_VERSION
	.align		4
        /*0060*/ 	.byte	0x03, 0x5f
        /*0062*/ 	.short	0x0101


	//----- nvinfo : EIATTR_VRC_CTA_INIT_COUNT
	.align		4
        /*0064*/ 	.byte	0x02, 0x4a
	.zero		1
	.zero		1


	//----- nvinfo : EIATTR_EXIT_INSTR_OFFSETS
	.align		4
        /*0068*/ 	.byte	0x04, 0x1c
        /*006a*/ 	.short	(.L_50 - .L_49)


	//   ....[0]....
.L_49:
        /*006c*/ 	.word	0x00000040


	//   ....[1]....
        /*0070*/ 	.word	0x00000080


	//   ....[2]....
        /*0074*/ 	.word	0x00000190


	//----- nvinfo : EIATTR_CRS_STACK_SIZE
	.align		4
.L_50:
        /*0078*/ 	.byte	0x04, 0x1e
        /*007a*/ 	.short	(.L_52 - .L_51)
.L_51:
        /*007c*/ 	.word	0x00000000


	//----- nvinfo : EIATTR_CBANK_PARAM_SIZE
	.align		4
.L_52:
        /*0080*/ 	.byte	0x03, 0x19
        /*0082*/ 	.short	0x0020


	//----- nvinfo : EIATTR_PARAM_CBANK
	.align		4
        /*0084*/ 	.byte	0x04, 0x0a
        /*0086*/ 	.short	(.L_54 - .L_53)
	.align		4
.L_53:
        /*0088*/ 	.word	index@(.nv.constant0._Z20multiplyBlocksKernelPdS_S_ii)
        /*008c*/ 	.short	0x0380
        /*008e*/ 	.short	0x0020


	//----- nvinfo : EIATTR_SW_WAR
	.align		4
.L_54:
        /*0090*/ 	.byte	0x04, 0x36
        /*0092*/ 	.short	(.L_56 - .L_55)
.L_55:
        /*0094*/ 	.word	0x00000008
.L_56:


//--------------------- .nv.callgraph             --------------------------
	.section	.nv.callgraph,"",@"SHT_CUDA_CALLGRAPH"
	.align	4
	.sectionentsize	8
	.align		4
        /*0000*/ 	.word	0x00000000
	.align		4
        /*0004*/ 	.word	0xffffffff
	.align		4
        /*0008*/ 	.word	index@(_Z18invertBlocksKernelPdS_ii)
	.align		4
        /*000c*/ 	.word	index@(vprintf)
	.align		4
        /*0010*/ 	.word	0x00000000
	.align		4
        /*0014*/ 	.word	0xfffffffe
	.align		4
        /*0018*/ 	.word	0x00000000
	.align		4
        /*001c*/ 	.word	0xfffffffd
	.align		4
        /*0020*/ 	.word	0x00000000
	.align		4
        /*0024*/ 	.word	0xfffffffc


//--------------------- .nv.constant4             --------------------------
	.section	.nv.constant4,"a",@progbits
	.align	8
	.align		8
.nv.constant4:
        /*0000*/ 	.dword	vprintf
	.align		8
        /*0008*/ 	.dword	$str


//--------------------- .text._Z18invertBlocksKernelPdS_ii --------------------------
	.section	.text._Z18invertBlocksKernelPdS_ii,"ax",@progbits
	.align	128
        .global         _Z18invertBlocksKernelPdS_ii
        .type           _Z18invertBlocksKernelPdS_ii,@function
        .size           _Z18invertBlocksKernelPdS_ii,(.L_x_13 - _Z18invertBlocksKernelPdS_ii)
        .other          _Z18invertBlocksKernelPdS_ii,@"STO_CUDA_ENTRY STV_DEFAULT"
_Z18invertBlocksKernelPdS_ii:
.text._Z18invertBlocksKernelPdS_ii:
[----:B------:R-:W0:Y:S08]  /*0000*/  LDC R1, c[0x0][0x37c] ;  /* 0x0000df00ff017b82 */ /* 0x000e300000000800 */
[----:B------:R-:W1:Y:S08]  /*0010*/  S2UR UR38, SR_CTAID.X ;  /* 0x00000000002679c3 */ /* 0x000e700000002500 */
[----:B------:R-:W1:Y:S02]  /*0020*/  LDC R0, c[0x0][0x394] ;  /* 0x0000e500ff007b82 */ /* 0x000e640000000800 */
[----:B-1----:R-:W-:-:S13]  /*0030*/  ISETP.LE.AND P0, PT, R0, UR38, PT ;  /* 0x0000002600007c0c */ /* 0x002fda000bf03270 */
[----:B0-----:R-:W-:Y:S05]  /*0040*/  @P0 EXIT ;  /* 0x000000000000094d */ /* 0x001fea0003800000 */
[----:B------:R-:W0:Y:S01]  /*0050*/  S2R R0, SR_TID.X ;  /* 0x0000000000007919 */ /* 0x000e220000002100 */
[----:B------:R-:W0:Y:S02]  /*0060*/  LDCU UR4, c[0x0][0x390] ;  /* 0x00007200ff0477ac */ /* 0x000e240008000800 */
[----:B0-----:R-:W-:-:S13]  /*0070*/  ISETP.GE.AND P0, PT, R0, UR4, PT ;  /* 0x0000000400007c0c */ /* 0x001fda000bf06270 */
[----:B------:R-:W-:Y:S05]  /*0080*/  @P0 EXIT ;  /* 0x000000000000094d */ /* 0x000fea0003800000 */
[----:B------:R-:W0:Y:S01]  /*0090*/  LDC R7, c[0x0][0x390] ;  /* 0x0000e400ff077b82 */ /* 0x000e220000000800 */
[----:B------:R-:W-:Y:S01]  /*00a0*/  BSSY.RECONVERGENT B0, `(.L_x_0) ;  /* 0x0000020000007945 */ /* 0x000fe20003800200 */
[----:B------:R-:W1:Y:S01]  /*00b0*/  LDCU UR39, c[0x0][0x360] ;  /* 0x00006c00ff2777ac */ /* 0x000e620008000800 */
[----:B------:R-:W2:Y:S05]  /*00c0*/  LDCU.64 UR36, c[0x0][0x358] ;  /* 0x00006b00ff2477ac */ /* 0x000eaa0008000a00 */
[----:B------:R-:W3:Y:S01]  /*00d0*/  LDC.64 R4, c[0x0][0x380] ;  /* 0x0000e000ff047b82 */ /* 0x000ee20000000a00 */
[----:B------:R-:W4:Y:S07]  /*00e0*/  LDCU UR40, c[0x0][0x390] ;  /* 0x00007200ff2877ac */ /* 0x000f2e0008000800 */
[----:B------:R-:W0:Y:S02]  /*00f0*/  LDC.64 R2, c[0x0][0x388] ;  /* 0x0000e200ff027b82 */ /* 0x000e240000000a00 */
.L_x_4:
[----:B0-----:R-:W-:-:S04]  /*0100*/  IMAD R9, R7, UR38, R0 ;  /* 0x0000002607097c24 */ /* 0x001fc8000f8e0200 */
[----:B---3--:R-:W-:-:S06]  /*0110*/  IMAD.WIDE R10, R9, 0x8, R4 ;  /* 0x00000008090a7825 */ /* 0x008fcc00078e0204 */
[----:B--2---:R-:W2:Y:S02]  /*0120*/  LDG.E.64 R10, desc[UR36][R10.64] ;  /* 0x000000240a0a7981 */ /* 0x004ea4000c1e1b00 */
[----:B--2---:R-:W-:-:S14]  /*0130*/  DSETP.NEU.AND P0, PT, R10, RZ, PT ;  /* 0x000000ff0a00722a */ /* 0x004fdc0003f0d000 */
[----:B------:R-:W-:Y:S05]  /*0140*/  @!P0 BRA `(.L_x_1) ;  /* 0x0000000000548947 */ /* 0x000fea0003800000 */
[----:B------:R-:W0:Y:S01]  /*0150*/  MUFU.RCP64H R13, R11 ;  /* 0x0000000b000d7308 */ /* 0x000e220000001800 */
[----:B------:R-:W-:Y:S01]  /*0160*/  VIADD R12, R11, 0x300402 ;  /* 0x003004020b0c7836 */ /* 0x000fe20000000000 */
[----:B------:R-:W-:Y:S04]  /*0170*/  BSSY.RECONVERGENT B1, `(.L_x_2) ;  /* 0x000000c000017945 */ /* 0x000fe80003800200 */
[----:B------:R-:W-:Y:S01]  /*0180*/  FSETP.GEU.AND P0, PT, |R12|, 5.8789094863358348022e-39, PT ;  /* 0x004004020c00780b */ /* 0x000fe20003f0e200 */
[----:B0-----:R-:W-:-:S08]  /*0190*/  DFMA R14, -R10, R12, 1 ;  /* 0x3ff000000a0e742b */ /* 0x001fd0000000010c */
[----:B------:R-:W-:-:S08]  /*01a0*/  DFMA R14, R14, R14, R14 ;  /* 0x0000000e0e0e722b */ /* 0x000fd0000000000e */
[----:B------:R-:W-:-:S08]  /*01b0*/  DFMA R14, R12, R14, R12 ;  /* 0x0000000e0c0e722b */ /* 0x000fd0000000000c */
[----:B------:R-:W-:-:S08]  /*01c0*/  DFMA R16, -R10, R14, 1 ;  /* 0x3ff000000a10742b */ /* 0x000fd0000000010e */
[----:B------:R-:W-:Y:S01]  /*01d0*/  DFMA R14, R14, R16, R14 ;  /* 0x000000100e0e722b */ /* 0x000fe2000000000e */
[----:B------:R-:W-:Y:S10]  /*01e0*/  @P0 BRA `(.L_x_3) ;  /* 0x0000000000100947 */ /* 0x000ff40003800000 */
[----:B------:R-:W-:-:S05]  /*01f0*/  LOP3.LUT R6, R11, 0x7fffffff, RZ, 0xc0, !PT ;  /* 0x7fffffff0b067812 */ /* 0x000fca00078ec0ff */
[----:B------:R-:W-:Y:S01]  /*0200*/  VIADD R14, R6, 0xfff00000 ;  /* 0xfff00000060e7836 */ /* 0x000fe20000000000 */
[----:B------:R-:W-:-:S07]  /*0210*/  MOV R6, 0x230 ;  /* 0x0000023000067802 */ /* 0x000fce0000000f00 */
[----:B-1--4-:R-:W-:Y:S05]  /*0220*/  CALL.REL.NOINC `($__internal_0_$__cuda_sm20_dblrcp_rn_slowpath_v3) ;  /* 0x0000000000447944 */ /* 0x012fea0003c00000 */
.L_x_3:
[----:B-1--4-:R-:W-:Y:S05]  /*0230*/  BSYNC.RECONVERGENT B1 ;  /* 0x0000000000017941 */ /* 0x012fea0003800200 */
.L_x_2:
[----:B------:R-:W-:-:S04]  /*0240*/  IMAD.WIDE R8, R9, 0x8, R2 ;  /* 0x0000000809087825 */ /* 0x000fc800078e0202 */
[----:B------:R-:W-:Y:S01]  /*0250*/  VIADD R0, R0, UR39 ;  /* 0x0000002700007c36 */ /* 0x000fe20008000000 */
[----:B------:R0:W-:Y:S04]  /*0260*/  STG.E.64 desc[UR36][R8.64], R14 ;  /* 0x0000000e08007986 */ /* 0x0001e8000c101b24 */
[----:B------:R-:W-:-:S13]  /*0270*/  ISETP.GE.AND P0, PT, R0, UR40, PT ;  /* 0x0000002800007c0c */ /* 0x000fda000bf06270 */
[----:B0-----:R-:W-:Y:S05]  /*0280*/  @!P0 BRA `(.L_x_4) ;  /* 0xfffffffc009c8947 */ /* 0x001fea000383ffff */
[----:B------:R-:W-:Y:S05]  /*0290*/  EXIT ;  /* 0x000000000000794d */ /* 0x000fea0003800000 */
.L_x_1:
[----:B-1--4-:R-:W-:Y:S05]  /*02a0*/  BSYNC.RECONVERGENT B0 ;  /* 0x0000000000007941 */ /* 0x012fea0003800200 */
.L_x_0:
[----:B------:R-:W-:Y:S01]  /*02b0*/  MOV R0, 0x0 ;  /* 0x0000000000007802 */ /* 0x000fe20000000f00 */
[----:B------:R-:W0:Y:S01]  /*02c0*/  LDCU.64 UR4, c[0x4][0x8] ;  /* 0x01000100ff0477ac */ /* 0x000e220008000a00 */
[----:B------:R-:W-:Y:S02]  /*02d0*/  CS2R R6, SRZ ;  /* 0x0000000000067805 */ /* 0x000fe4000001ff00 */
[----:B------:R1:W2:Y:S01]  /*02e0*/  LDC.64 R2, c[0x4][R0] ;  /* 0x0100000000027b82 */ /* 0x0002a20000000a00 */
[----:B0-----:R-:W-:Y:S02]  /*02f0*/  IMAD.U32 R4, RZ, RZ, UR4 ;  /* 0x00000004ff047e24 */ /* 0x001fe4000f8e00ff */
[----:B-1----:R-:W-:-:S07]  /*0300*/  IMAD.U32 R5, RZ, RZ, UR5 ;  /* 0x00000005ff057e24 */ /* 0x002fce000f8e00ff */
[----:B------:R-:W-:-:S07]  /*0310*/  LEPC R20, `(.L_x_5) ;  /* 0x000000001014794e */ /* 0x000fce0000000000 */
[----:B--2---:R-:W-:Y:S05]  /*0320*/  CALL.ABS.NOINC R2 ;  /* 0x0000000002007343 */ /* 0x004fea0003c00000 */
.L_x_5:
[----:B------:R-:W-:Y:S05]  /*0330*/  EXIT ;  /* 0x000000000000794d */ /* 0x000fea0003800000 */
        .weak           $__internal_0_$__cuda_sm20_dblrcp_rn_slowpath_v3
        .type           $__internal_0_$__cuda_sm20_dblrcp_rn_slowpath_v3,@function
        .size           $__internal_0_$__cuda_sm20_dblrcp_rn_slowpath_v3,(.L_x_13 - $__internal_0_$__cuda_sm20_dblrcp_rn_slowpath_v3)
$__internal_0_$__cuda_sm20_dblrcp_rn_slowpath_v3:
[----:B------:R-:W-:Y:S01]  /*0340*/  DSETP.GTU.AND P0, PT, |R10|, +INF , PT ;  /* 0x7ff000000a00742a */ /* 0x000fe20003f0c200 */
[----:B------:R-:W-:-:S13]  /*0350*/  BSSY.RECONVERGENT B2, `(.L_x_6) ;  /* 0x0000023000027945 */ /* 0x000fda0003800200 */
[----:B------:R-:W-:Y:S05]  /*0360*/  @P0 BRA `(.L_x_7) ;  /* 0x00000000007c0947 */ /* 0x000fea0003800000 */
[----:B------:R-:W-:-:S04]  /*0370*/  LOP3.LUT R8, R11, 0x7fffffff, RZ, 0xc0, !PT ;  /* 0x7fffffff0b087812 */ /* 0x000fc800078ec0ff */
[----:B------:R-:W-:-:S04]  /*0380*/  IADD3 R12, PT, PT, R8, -0x1, RZ ;  /* 0xffffffff080c7810 */ /* 0x000fc80007ffe0ff */
[----:B------:R-:W-:-:S13]  /*0390*/  ISETP.GE.U32.AND P0, PT, R12, 0x7fefffff, PT ;  /* 0x7fefffff0c00780c */ /* 0x000fda0003f06070 */
[----:B------:R-:W-:Y:S01]  /*03a0*/  @P0 LOP3.LUT R13, R11, 0x7ff00000, RZ, 0x3c, !PT ;  /* 0x7ff000000b0d0812 */ /* 0x000fe200078e3cff */
[----:B------:R-:W-:Y:S01]  /*03b0*/  @P0 IMAD.MOV.U32 R12, RZ, RZ, RZ ;  /* 0x000000ffff0c0224 */ /* 0x000fe200078e00ff */
[----:B------:R-:W-:Y:S06]  /*03c0*/  @P0 BRA `(.L_x_8) ;  /* 0x00000000006c0947 */ /* 0x000fec0003800000 */
[----:B------:R-:W-:-:S13]  /*03d0*/  ISETP.GE.U32.AND P0, PT, R8, 0x1000001, PT ;  /* 0x010000010800780c */ /* 0x000fda0003f06070 */
[----:B------:R-:W-:Y:S05]  /*03e0*/  @!P0 BRA `(.L_x_9) ;  /* 0x0000000000348947 */ /* 0x000fea0003800000 */
[----:B------:R-:W-:Y:S02]  /*03f0*/  VIADD R13, R11, 0xc0200000 ;  /* 0xc02000000b0d7836 */ /* 0x000fe40000000000 */
[----:B------:R-:W-:Y:S02]  /*0400*/  IMAD.MOV.U32 R12, RZ, RZ, R10 ;  /* 0x000000ffff0c7224 */ /* 0x000fe400078e000a */
[----:B------:R-:W0:Y:S04]  /*0410*/  MUFU.RCP64H R15, R13 ;  /* 0x0000000d000f7308 */ /* 0x000e280000001800 */
[----:B0-----:R-:W-:-:S08]  /*0420*/  DFMA R16, -R12, R14, 1 ;  /* 0x3ff000000c10742b */ /* 0x001fd0000000010e */
[----:B------:R-:W-:-:S08]  /*0430*/  DFMA R16, R16, R16, R16 ;  /* 0x000000101010722b */ /* 0x000fd00000000010 */
[----:B------:R-:W-:-:S08]  /*0440*/  DFMA R16, R14, R16, R14 ;  /* 0x000000100e10722b */ /* 0x000fd0000000000e */
[----:B------:R-:W-:-:S08]  /*0450*/  DFMA R14, -R12, R16, 1 ;  /* 0x3ff000000c0e742b */ /* 0x000fd00000000110 */
[----:B------:R-:W-:-:S08]  /*0460*/  DFMA R14, R16, R14, R16 ;  /* 0x0000000e100e722b */ /* 0x000fd00000000010 */
[----:B------:R-:W-:-:S08]  /*0470*/  DMUL R14, R14, 2.2250738585072013831e-308 ;  /* 0x001000000e0e7828 */ /* 0x000fd00000000000 */
[----:B------:R-:W-:-:S08]  /*0480*/  DFMA R10, -R10, R14, 1 ;  /* 0x3ff000000a0a742b */ /* 0x000fd0000000010e */
[----:B------:R-:W-:-:S08]  /*0490*/  DFMA R10, R10, R10, R10 ;  /* 0x0000000a0a0a722b */ /* 0x000fd0000000000a */
[----:B------:R-:W-:Y:S01]  /*04a0*/  DFMA R12, R14, R10, R14 ;  /* 0x0000000a0e0c722b */ /* 0x000fe2000000000e */
[----:B------:R-:W-:Y:S10]  /*04b0*/  BRA `(.L_x_8) ;  /* 0x0000000000307947 */ /* 0x000ff40003800000 */
.L_x_9:
[----:B------:R-:W-:Y:S01]  /*04c0*/  DMUL R10, R10, 8.11296384146066816958e+31 ;  /* 0x469000000a0a7828 */ /* 0x000fe20000000000 */
[----:B------:R-:W-:-:S05]  /*04d0*/  MOV R12, R14 ;  /* 0x0000000e000c7202 */ /* 0x000fca0000000f00 */
[----:B------:R-:W0:Y:S02]  /*04e0*/  MUFU.RCP64H R13, R11 ;  /* 0x0000000b000d7308 */ /* 0x000e240000001800 */
[----:B0-----:R-:W-:-:S08]  /*04f0*/  DFMA R14, -R10, R12, 1 ;  /* 0x3ff000000a0e742b */ /* 0x001fd0000000010c */
[----:B------:R-:W-:-:S08]  /*0500*/  DFMA R14, R14, R14, R14 ;  /* 0x0000000e0e0e722b */ /* 0x000fd0000000000e */
[----:B------:R-:W-:-:S08]  /*0510*/  DFMA R14, R12, R14, R12 ;  /* 0x0000000e0c0e722b */ /* 0x000fd0000000000c */
[----:B------:R-:W-:-:S08]  /*0520*/  DFMA R12, -R10, R14, 1 ;  /* 0x3ff000000a0c742b */ /* 0x000fd0000000010e */
[----:B------:R-:W-:-:S08]  /*0530*/  DFMA R12, R14, R12, R14 ;  /* 0x0000000c0e0c722b */ /* 0x000fd0000000000e */
[----:B------:R-:W-:Y:S01]  /*0540*/  DMUL R12, R12, 8.11296384146066816958e+31 ;  /* 0x469000000c0c7828 */ /* 0x000fe20000000000 */
[----:B------:R-:W-:Y:S10]  /*0550*/  BRA `(.L_x_8) ;  /* 0x0000000000087947 */ /* 0x000ff40003800000 */
.L_x_7:
[----:B------:R-:W-:Y:S01]  /*0560*/  LOP3.LUT R13, R11, 0x80000, RZ, 0xfc, !PT ;  /* 0x000800000b0d7812 */ /* 0x000fe200078efcff */
[----:B------:R-:W-:-:S07]  /*0570*/  IMAD.MOV.U32 R12, RZ, RZ, R10 ;  /* 0x000000ffff0c7224 */ /* 0x000fce00078e000a */
.L_x_8:
[----:B------:R-:W-:Y:S05]  /*0580*/  BSYNC.RECONVERGENT B2 ;  /* 0x0000000000027941 */ /* 0x000fea0003800200 */
.L_x_6:
[----:B------:R-:W-:Y:S01]  /*0590*/  MOV R10, R6 ;  /* 0x00000006000a7202 */ /* 0x000fe20000000f00 */
[----:B------:R-:W-:Y:S02]  /*05a0*/  IMAD.MOV.U32 R11, RZ, RZ, 0x0 ;  /* 0x00000000ff0b7424 */ /* 0x000fe400078e00ff */
[----:B------:R-:W-:Y:S02]  /*05b0*/  IMAD.MOV.U32 R14, RZ, RZ, R12 ;  /* 0x000000ffff0e7224 */ /* 0x000fe400078e000c */
[----:B------:R-:W-:Y:S01]  /*05c0*/  IMAD.MOV.U32 R15, RZ, RZ, R13 ;  /* 0x000000ffff0f7224 */ /* 0x000fe200078e000d */
[----:B------:R-:W-:Y:S06]  /*05d0*/  RET.REL.NODEC R10 `(_Z18invertBlocksKernelPdS_ii) ;  /* 0xfffffff80a887950 */ /* 0x000fec0003c3ffff */
.L_x_10:
[----:B------:R-:W-:-:S00]  /*05e0*/  BRA `(.L_x_10) ;  /* 0xfffffffc00fc7947 */ /* 0x000fc0000383ffff */
[----:B------:R-:W-:-:S00]  /*05f0*/  NOP ;  /* 0x0000000000007918 */ /* 0x000fc00000000000 */
        /* <DEDUP_REMOVED lines=8> */
.L_x_13:


//--------------------- .text._Z20multiplyBlocksKernelPdS_S_ii --------------------------
	.section	.text._Z20multiplyBlocksKernelPdS_S_ii,"ax",@progbits
	.align	128
        .global         _Z20multiplyBlocksKernelPdS_S_ii
        .type           _Z20multiplyBlocksKernelPdS_S_ii,@function
        .size           _Z20multiplyBlocksKernelPdS_S_ii,(.L_x_15 - _Z20multiplyBlocksKernelPdS_S_ii)
        .other          _Z20multiplyBlocksKernelPdS_S_ii,@"STO_CUDA_ENTRY STV_DEFAULT"
_Z20multiplyBlocksKernelPdS_S_ii:
.text._Z20multiplyBlocksKernelPdS_S_ii:
[----:B------:R-:W-:Y:S08]  /*0000*/  LDC R1, c[0x0][0x37c] ;  /* 0x0000df00ff017b82 */ /* 0x000ff00000000800 */
[----:B------:R-:W0:Y:S08]  /*0010*/  S2UR UR4, SR_CTAID.X ;  /* 0x00000000000479c3 */ /* 0x000e300000002500 */
[----:B------:R-:W0:Y:S02]  /*0020*/  LDC R0, c[0x0][0x39c] ;  /* 0x0000e700ff007b82 */ /* 0x000e240000000800 */
[----:B0-----:R-:W-:-:S13]  /*0030*/  ISETP.LE.AND P0, PT, R0, UR4, PT ;  /* 0x0000000400007c0c */ /* 0x001fda000bf03270 */
[----:B------:R-:W-:Y:S05]  /*0040*/  @P0 EXIT ;  /* 0x000000000000094d */ /* 0x000fea0003800000 */
[----:B------:R-:W0:Y:S01]  /*0050*/  S2R R0, SR_TID.X ;  /* 0x0000000000007919 */ /* 0x000e220000002100 */
[----:B------:R-:W0:Y:S02]  /*0060*/  LDC R17, c[0x0][0x398] ;  /* 0x0000e600ff117b82 */ /* 0x000e240000000800 */
[----:B0-----:R-:W-:-:S13]  /*0070*/  ISETP.GE.AND P0, PT, R0, R17, PT ;  /* 0x000000110000720c */ /* 0x001fda0003f06270 */
[----:B------:R-:W-:Y:S05]  /*0080*/  @P0 EXIT ;  /* 0x000000000000094d */ /* 0x000fea0003800000 */
[----:B------:R-:W0:Y:S01]  /*0090*/  LDC.64 R14, c[0x0][0x390] ;  /* 0x0000e400ff0e7b82 */ /* 0x000e220000000a00 */
[----:B------:R-:W1:Y:S01]  /*00a0*/  LDCU UR5, c[0x0][0x360] ;  /* 0x00006c00ff0577ac */ /* 0x000e620008000800 */
[----:B------:R-:W2:Y:S06]  /*00b0*/  LDCU.64 UR6, c[0x0][0x358] ;  /* 0x00006b00ff0677ac */ /* 0x000eac0008000a00 */
[----:B------:R-:W3:Y:S08]  /*00c0*/  LDC.64 R10, c[0x0][0x380] ;  /* 0x0000e000ff0a7b82 */ /* 0x000ef00000000a00 */
[----:B------:R-:W4:Y:S02]  /*00d0*/  LDC.64 R12, c[0x0][0x388] ;  /* 0x0000e200ff0c7b82 */ /* 0x000f240000000a00 */
.L_x_11:
[----:B0-----:R-:W-:-:S04]  /*00e0*/  IMAD R9, R17, UR4, R0 ;  /* 0x0000000411097c24 */ /* 0x001fc8000f8e0200 */
[----:B---3--:R-:W-:-:S04]  /*00f0*/  IMAD.WIDE R2, R9, 0x8, R10 ;  /* 0x0000000809027825 */ /* 0x008fc800078e020a */
[C---:B----4-:R-:W-:Y:S02]  /*0100*/  IMAD.WIDE R4, R9.reuse, 0x8, R12 ;  /* 0x0000000809047825 */ /* 0x050fe400078e020c */
[----:B--2---:R-:W2:Y:S04]  /*0110*/  LDG.E.64 R2, desc[UR6][R2.64] ;  /* 0x0000000602027981 */ /* 0x004ea8000c1e1b00 */
[----:B------:R-:W2:Y:S01]  /*0120*/  LDG.E.64 R4, desc[UR6][R4.64] ;  /* 0x0000000604047981 */ /* 0x000ea2000c1e1b00 */
[----:B0-----:R-:W-:Y:S01]  /*0130*/  IMAD.WIDE R8, R9, 0x8, R14 ;  /* 0x0000000809087825 */ /* 0x001fe200078e020e */
[----:B-1----:R-:W-:-:S04]  /*0140*/  IADD3 R0, PT, PT, R0, UR5, RZ ;  /* 0x0000000500007c10 */ /* 0x002fc8000fffe0ff */
[----:B------:R-:W-:Y:S01]  /*0150*/  ISETP.GE.AND P0, PT, R0, R17, PT ;  /* 0x000000110000720c */ /* 0x000fe20003f06270 */
[----:B--2---:R-:W-:-:S07]  /*0160*/  DMUL R6, R2, R4 ;  /* 0x0000000402067228 */ /* 0x004fce0000000000 */
[----:B------:R0:W-:Y:S05]  /*0170*/  STG.E.64 desc[UR6][R8.64], R6 ;  /* 0x0000000608007986 */ /* 0x0001ea000c101b06 */
[----:B------:R-:W-:Y:S05]  /*0180*/  @!P0 BRA `(.L_x_11) ;  /* 0xfffffffc00d48947 */ /* 0x000fea000383ffff */
[----:B------:R-:W-:Y:S05]  /*0190*/  EXIT ;  /* 0x000000000000794d */ /* 0x000fea0003800000 */
.L_x_12:
        /* <DEDUP_REMOVED lines=14> */
.L_x_15:


//--------------------- .nv.global.init           --------------------------
	.section	.nv.global.init,"aw",@progbits
.nv.global.init:
	.type		$str,@object
	.size		$str,(.L_0 - $str)
$str:
        /*0000*/ 	.byte	0x4d, 0x61, 0x74, 0x72, 0x69, 0x78, 0x20, 0x69, 0x73, 0x20, 0x73, 0x69, 0x6e, 0x67, 0x75, 0x6c
        /*0010*/ 	.byte	0x61, 0x72, 0x2c, 0x20, 0x63, 0x61, 0x6e, 0x6e, 0x6f, 0x74, 0x20, 0x69, 0x6e, 0x76, 0x65, 0x72
        /*0020*/ 	.byte	0x74, 0x21, 0x0a, 0x00
.L_0:


//--------------------- .nv.shared.reserved.0     --------------------------
	.section	.nv.shared.reserved.0,"aw",@nobits
	.weak		__nv_reservedSMEM_offset_0_alias
	.size		__nv_reservedSMEM_offset_0_alias, 0, 64
	.other		__nv_reservedSMEM_offset_0_alias,@"STO_CUDA_RESERVED_SHARED STV_DEFAULT"
__nv_reservedSMEM_offset_0_alias:
	.zero		0
	.zero		64


//--------------------- .nv.constant0._Z18invertBlocksKernelPdS_ii --------------------------
	.section	.nv.constant0._Z18invertBlocksKernelPdS_ii,"a",@progbits
	.sectionflags	@""
	.align	4
.nv.constant0._Z18invertBlocksKernelPdS_ii:
	.zero		920


//--------------------- .nv.constant0._Z20multiplyBlocksKernelPdS_S_ii --------------------------
	.section	.nv.constant0._Z20multiplyBlocksKernelPdS_S_ii,"a",@progbits
	.sectionflags	@""
	.align	4
.nv.constant0._Z20multiplyBlocksKernelPdS_S_ii:
	.zero		928


//--------------------- SYMBOLS --------------------------

	.type		.nv.reservedSmem.offset0,@object
	.size		.nv.reservedSmem.offset0,0x4
	.type		vprintf,@function
